//
// Generated by NVIDIA NVVM Compiler
//
// Compiler Build ID: CL-36424714
// Cuda compilation tools, release 13.0, V13.0.88
// Based on NVVM 20.0.0
//

.version 9.0
.target sm_100
.address_size 64

	// .globl	_Z12weightUpdatePiS_S_PbS_ii
.extern .func  (.param .b32 func_retval0) vprintf
(
	.param .b64 vprintf_param_0,
	.param .b64 vprintf_param_1
)
;
.global .align 1 .b8 _ZN34_INTERNAL_17ca1a55_4_k_cu_49e0637f4cuda3std3__45__cpo5beginE[1];
.global .align 1 .b8 _ZN34_INTERNAL_17ca1a55_4_k_cu_49e0637f4cuda3std3__45__cpo3endE[1];
.global .align 1 .b8 _ZN34_INTERNAL_17ca1a55_4_k_cu_49e0637f4cuda3std3__45__cpo6cbeginE[1];
.global .align 1 .b8 _ZN34_INTERNAL_17ca1a55_4_k_cu_49e0637f4cuda3std3__45__cpo4cendE[1];
.global .align 1 .b8 _ZN34_INTERNAL_17ca1a55_4_k_cu_49e0637f4cuda3std3__45__cpo6rbeginE[1];
.global .align 1 .b8 _ZN34_INTERNAL_17ca1a55_4_k_cu_49e0637f4cuda3std3__45__cpo4rendE[1];
.global .align 1 .b8 _ZN34_INTERNAL_17ca1a55_4_k_cu_49e0637f4cuda3std3__45__cpo7crbeginE[1];
.global .align 1 .b8 _ZN34_INTERNAL_17ca1a55_4_k_cu_49e0637f4cuda3std3__45__cpo5crendE[1];
.global .align 1 .b8 _ZN34_INTERNAL_17ca1a55_4_k_cu_49e0637f4cuda3std3__436_GLOBAL__N__17ca1a55_4_k_cu_49e0637f6ignoreE[1];
.global .align 1 .b8 _ZN34_INTERNAL_17ca1a55_4_k_cu_49e0637f4cuda3std3__419piecewise_constructE[1];
.global .align 1 .b8 _ZN34_INTERNAL_17ca1a55_4_k_cu_49e0637f4cuda3std3__48in_placeE[1];
.global .align 1 .b8 _ZN34_INTERNAL_17ca1a55_4_k_cu_49e0637f4cuda3std3__420unreachable_sentinelE[1];
.global .align 1 .b8 _ZN34_INTERNAL_17ca1a55_4_k_cu_49e0637f4cuda3std3__47nulloptE[1];
.global .align 1 .b8 _ZN34_INTERNAL_17ca1a55_4_k_cu_49e0637f4cuda3std3__48unexpectE[1];
.global .align 1 .b8 _ZN34_INTERNAL_17ca1a55_4_k_cu_49e0637f4cuda3std6ranges3__45__cpo4swapE[1];
.global .align 1 .b8 _ZN34_INTERNAL_17ca1a55_4_k_cu_49e0637f4cuda3std6ranges3__45__cpo9iter_moveE[1];
.global .align 1 .b8 _ZN34_INTERNAL_17ca1a55_4_k_cu_49e0637f4cuda3std6ranges3__45__cpo5beginE[1];
.global .align 1 .b8 _ZN34_INTERNAL_17ca1a55_4_k_cu_49e0637f4cuda3std6ranges3__45__cpo3endE[1];
.global .align 1 .b8 _ZN34_INTERNAL_17ca1a55_4_k_cu_49e0637f4cuda3std6ranges3__45__cpo6cbeginE[1];
.global .align 1 .b8 _ZN34_INTERNAL_17ca1a55_4_k_cu_49e0637f4cuda3std6ranges3__45__cpo4cendE[1];
.global .align 1 .b8 _ZN34_INTERNAL_17ca1a55_4_k_cu_49e0637f4cuda3std6ranges3__45__cpo7advanceE[1];
.global .align 1 .b8 _ZN34_INTERNAL_17ca1a55_4_k_cu_49e0637f4cuda3std6ranges3__45__cpo9iter_swapE[1];
.global .align 1 .b8 _ZN34_INTERNAL_17ca1a55_4_k_cu_49e0637f4cuda3std6ranges3__45__cpo4nextE[1];
.global .align 1 .b8 _ZN34_INTERNAL_17ca1a55_4_k_cu_49e0637f4cuda3std6ranges3__45__cpo4prevE[1];
.global .align 1 .b8 _ZN34_INTERNAL_17ca1a55_4_k_cu_49e0637f4cuda3std6ranges3__45__cpo4dataE[1];
.global .align 1 .b8 _ZN34_INTERNAL_17ca1a55_4_k_cu_49e0637f4cuda3std6ranges3__45__cpo5cdataE[1];
.global .align 1 .b8 _ZN34_INTERNAL_17ca1a55_4_k_cu_49e0637f4cuda3std6ranges3__45__cpo4sizeE[1];
.global .align 1 .b8 _ZN34_INTERNAL_17ca1a55_4_k_cu_49e0637f4cuda3std6ranges3__45__cpo5ssizeE[1];
.global .align 1 .b8 _ZN34_INTERNAL_17ca1a55_4_k_cu_49e0637f4cuda3std6ranges3__45__cpo8distanceE[1];
.global .align 1 .b8 _ZN34_INTERNAL_17ca1a55_4_k_cu_49e0637f6thrust24THRUST_300001_SM_1000_NS8cuda_cub3parE[1];
.global .align 1 .b8 _ZN34_INTERNAL_17ca1a55_4_k_cu_49e0637f6thrust24THRUST_300001_SM_1000_NS8cuda_cub10par_nosyncE[1];
.global .align 1 .b8 _ZN34_INTERNAL_17ca1a55_4_k_cu_49e0637f6thrust24THRUST_300001_SM_1000_NS6system6detail10sequential3seqE[1];
.global .align 1 .b8 _ZN34_INTERNAL_17ca1a55_4_k_cu_49e0637f6thrust24THRUST_300001_SM_1000_NS6system3cpp3parE[1];
.global .align 1 .b8 _ZN34_INTERNAL_17ca1a55_4_k_cu_49e0637f6thrust24THRUST_300001_SM_1000_NS12placeholders2_1E[1];
.global .align 1 .b8 _ZN34_INTERNAL_17ca1a55_4_k_cu_49e0637f6thrust24THRUST_300001_SM_1000_NS12placeholders2_2E[1];
.global .align 1 .b8 _ZN34_INTERNAL_17ca1a55_4_k_cu_49e0637f6thrust24THRUST_300001_SM_1000_NS12placeholders2_3E[1];
.global .align 1 .b8 _ZN34_INTERNAL_17ca1a55_4_k_cu_49e0637f6thrust24THRUST_300001_SM_1000_NS12placeholders2_4E[1];
.global .align 1 .b8 _ZN34_INTERNAL_17ca1a55_4_k_cu_49e0637f6thrust24THRUST_300001_SM_1000_NS12placeholders2_5E[1];
.global .align 1 .b8 _ZN34_INTERNAL_17ca1a55_4_k_cu_49e0637f6thrust24THRUST_300001_SM_1000_NS12placeholders2_6E[1];
.global .align 1 .b8 _ZN34_INTERNAL_17ca1a55_4_k_cu_49e0637f6thrust24THRUST_300001_SM_1000_NS12placeholders2_7E[1];
.global .align 1 .b8 _ZN34_INTERNAL_17ca1a55_4_k_cu_49e0637f6thrust24THRUST_300001_SM_1000_NS12placeholders2_8E[1];
.global .align 1 .b8 _ZN34_INTERNAL_17ca1a55_4_k_cu_49e0637f6thrust24THRUST_300001_SM_1000_NS12placeholders2_9E[1];
.global .align 1 .b8 _ZN34_INTERNAL_17ca1a55_4_k_cu_49e0637f6thrust24THRUST_300001_SM_1000_NS12placeholders3_10E[1];
.global .align 1 .b8 _ZN34_INTERNAL_17ca1a55_4_k_cu_49e0637f6thrust24THRUST_300001_SM_1000_NS3seqE[1];
.global .align 1 .b8 _ZN34_INTERNAL_17ca1a55_4_k_cu_49e0637f6thrust24THRUST_300001_SM_1000_NS6deviceE[1];
.global .align 1 .b8 $str[29] = {67, 117, 114, 114, 101, 110, 116, 58, 32, 37, 100, 44, 32, 87, 101, 105, 103, 104, 116, 115, 91, 49, 93, 58, 32, 37, 100, 10};

.visible .entry _Z12weightUpdatePiS_S_PbS_ii(
	.param .u64 .ptr .align 1 _Z12weightUpdatePiS_S_PbS_ii_param_0,
	.param .u64 .ptr .align 1 _Z12weightUpdatePiS_S_PbS_ii_param_1,
	.param .u64 .ptr .align 1 _Z12weightUpdatePiS_S_PbS_ii_param_2,
	.param .u64 .ptr .align 1 _Z12weightUpdatePiS_S_PbS_ii_param_3,
	.param .u64 .ptr .align 1 _Z12weightUpdatePiS_S_PbS_ii_param_4,
	.param .u32 _Z12weightUpdatePiS_S_PbS_ii_param_5,
	.param .u32 _Z12weightUpdatePiS_S_PbS_ii_param_6
)
{
	.local .align 8 .b8 	__local_depot0[8];
	.reg .b64 	%SP;
	.reg .b64 	%SPL;
	.reg .pred 	%p<5>;
	.reg .b16 	%rs<2>;
	.reg .b32 	%r<19>;
	.reg .b64 	%rd<26>;

	mov.u64 	%SPL, __local_depot0;
	cvta.local.u64 	%SP, %SPL;
	ld.param.u64 	%rd3, [_Z12weightUpdatePiS_S_PbS_ii_param_0];
	ld.param.u64 	%rd4, [_Z12weightUpdatePiS_S_PbS_ii_param_1];
	ld.param.u64 	%rd7, [_Z12weightUpdatePiS_S_PbS_ii_param_2];
	ld.param.u64 	%rd5, [_Z12weightUpdatePiS_S_PbS_ii_param_3];
	ld.param.u64 	%rd6, [_Z12weightUpdatePiS_S_PbS_ii_param_4];
	ld.param.u32 	%r3, [_Z12weightUpdatePiS_S_PbS_ii_param_5];
	ld.param.u32 	%r4, [_Z12weightUpdatePiS_S_PbS_ii_param_6];
	cvta.to.global.u64 	%rd1, %rd7;
	mov.u32 	%r5, %tid.x;
	mov.u32 	%r6, %ctaid.x;
	mov.u32 	%r7, %ntid.x;
	mad.lo.s32 	%r1, %r6, %r7, %r5;
	setp.ge.s32 	%p1, %r1, %r4;
	@%p1 bra 	$L__BB0_6;
	cvta.to.global.u64 	%rd8, %rd5;
	cvt.s64.s32 	%rd9, %r1;
	add.s64 	%rd10, %rd8, %rd9;
	ld.global.u8 	%rs1, [%rd10];
	setp.ne.s16 	%p2, %rs1, 0;
	@%p2 bra 	$L__BB0_6;
	cvta.to.global.u64 	%rd11, %rd4;
	cvta.to.global.u64 	%rd12, %rd3;
	mul.wide.s32 	%rd13, %r3, 4;
	add.s64 	%rd14, %rd12, %rd13;
	ld.global.u32 	%r8, [%rd14];
	mul.wide.s32 	%rd15, %r1, 4;
	add.s64 	%rd16, %rd12, %rd15;
	ld.global.u32 	%r9, [%rd16];
	sub.s32 	%r10, %r8, %r9;
	add.s64 	%rd17, %rd11, %rd13;
	ld.global.u32 	%r11, [%rd17];
	add.s64 	%rd18, %rd11, %rd15;
	ld.global.u32 	%r12, [%rd18];
	sub.s32 	%r13, %r11, %r12;
	mul.lo.s32 	%r14, %r10, %r10;
	mad.lo.s32 	%r2, %r13, %r13, %r14;
	add.s64 	%rd2, %rd1, %rd15;
	ld.global.u32 	%r15, [%rd2];
	setp.le.s32 	%p3, %r15, %r2;
	@%p3 bra 	$L__BB0_4;
	st.global.u32 	[%rd2], %r2;
	cvta.to.global.u64 	%rd19, %rd6;
	add.s64 	%rd21, %rd19, %rd15;
	st.global.u32 	[%rd21], %r3;
$L__BB0_4:
	setp.ne.s32 	%p4, %r1, 1;
	@%p4 bra 	$L__BB0_6;
	ld.global.u32 	%r16, [%rd1+4];
	add.u64 	%rd22, %SP, 0;
	add.u64 	%rd23, %SPL, 0;
	st.local.v2.u32 	[%rd23], {%r3, %r16};
	mov.u64 	%rd24, $str;
	cvta.global.u64 	%rd25, %rd24;
	{ // callseq 0, 0
	.param .b64 param0;
	st.param.b64 	[param0], %rd25;
	.param .b64 param1;
	st.param.b64 	[param1], %rd22;
	.param .b32 retval0;
	call.uni (retval0), 
	vprintf, 
	(
	param0, 
	param1
	);
	ld.param.b32 	%r17, [retval0];
	} // callseq 0
$L__BB0_6:
	ret;

}
	// .globl	_ZN3cub18CUB_300001_SM_10006detail11EmptyKernelIvEEvv
.visible .entry _ZN3cub18CUB_300001_SM_10006detail11EmptyKernelIvEEvv()
{


	ret;

}


// ===== COMPILED SASS (sm_100) =====

	.target	sm_100

	.elftype	@"ET_EXEC"


//--------------------- .note.nv.tkinfo           --------------------------
	.section	.note.nv.tkinfo,"",@"SHT_NOTE"
	.sectionflags	@"SHF_NOTE_NV_TKINFO"
	.tkinfo
        /*0018*/ 	.word	0x00000002
        /*0030*/ 	.string	""
        /*0030*/ 	.string	"ptxas"
        /*0030*/ 	.string	"Cuda compilation tools, release 13.0, V13.0.88"
        /*0030*/ 	.string	"Build cuda_13.0.r13.0/compiler.36424714_0"
        /*0030*/ 	.string	"-arch sm_100 -m 64 "



//--------------------- .note.nv.cuinfo           --------------------------
	.section	.note.nv.cuinfo,"",@"SHT_NOTE"
	.sectionflags	@"SHF_NOTE_NV_CUINFO"
        /*0018*/ 	.short	0x0002
        /*001a*/ 	.short	0x0064
        /*001c*/ 	.short	0x0082
	.zero		2


//--------------------- .nv.info                  --------------------------
	.section	.nv.info,"",@"SHT_CUDA_INFO"
	.align	4


	//----- nvinfo : EIATTR_REGCOUNT
	.align		4
        /*0000*/ 	.byte	0x04, 0x2f
        /*0002*/ 	.short	(.L_47 - .L_46)
	.align		4
.L_46:
        /*0004*/ 	.word	index@(_Z12weightUpdatePiS_S_PbS_ii)
        /*0008*/ 	.word	0x00000018


	//----- nvinfo : EIATTR_FRAME_SIZE
	.align		4
.L_47:
        /*000c*/ 	.byte	0x04, 0x11
        /*000e*/ 	.short	(.L_49 - .L_48)
	.align		4
.L_48:
        /*0010*/ 	.word	index@(_Z12weightUpdatePiS_S_PbS_ii)
        /*0014*/ 	.word	0x00000008


	//----- nvinfo : EIATTR_REGCOUNT
	.align		4
.L_49:
        /*0018*/ 	.byte	0x04, 0x2f
        /*001a*/ 	.short	(.L_51 - .L_50)
	.align		4
.L_50:
        /*001c*/ 	.word	index@(_ZN3cub18CUB_300001_SM_10006detail11EmptyKernelIvEEvv)
        /*0020*/ 	.word	0x00000004


	//----- nvinfo : EIATTR_FRAME_SIZE
	.align		4
.L_51:
        /*0024*/ 	.byte	0x04, 0x11
        /*0026*/ 	.short	(.L_53 - .L_52)
	.align		4
.L_52:
        /*0028*/ 	.word	index@(_ZN3cub18CUB_300001_SM_10006detail11EmptyKernelIvEEvv)
        /*002c*/ 	.word	0x00000000


	//----- nvinfo : EIATTR_MIN_STACK_SIZE
	.align		4
.L_53:
        /*0030*/ 	.byte	0x04, 0x12
        /*0032*/ 	.short	(.L_55 - .L_54)
	.align		4
.L_54:
        /*0034*/ 	.word	index@(_ZN3cub18CUB_300001_SM_10006detail11EmptyKernelIvEEvv)
        /*0038*/ 	.word	0x00000000


	//----- nvinfo : EIATTR_MIN_STACK_SIZE
	.align		4
.L_55:
        /*003c*/ 	.byte	0x04, 0x12
        /*003e*/ 	.short	(.L_57 - .L_56)
	.align		4
.L_56:
        /*0040*/ 	.word	index@(_Z12weightUpdatePiS_S_PbS_ii)
        /*0044*/ 	.word	0x00000008
.L_57:


//--------------------- .nv.compat                --------------------------
	.section	.nv.compat,"",@"SHT_CUDA_COMPAT_INFO"
	.align	4
        /*0000*/ 	.byte	0x02, 0x09, 0x00, 0x00, 0x02, 0x02, 0x01, 0x00, 0x02, 0x05, 0x05, 0x00, 0x03, 0x07, 0x01, 0x01
        /*0010*/ 	.byte	0x02, 0x03, 0x00, 0x00, 0x02, 0x06, 0x01, 0x00, 0x04, 0x0b, 0x08, 0x00, 0x09, 0x00, 0x00, 0x00
        /*0020*/ 	.byte	0x00, 0x00, 0x00, 0x00


//--------------------- .nv.info._ZN3cub18CUB_300001_SM_10006detail11EmptyKernelIvEEvv --------------------------
	.section	.nv.info._ZN3cub18CUB_300001_SM_10006detail11EmptyKernelIvEEvv,"",@"SHT_CUDA_INFO"
	.sectionflags	@""
	.align	4


	//----- nvinfo : EIATTR_CUDA_API_VERSION
	.align		4
        /*0000*/ 	.byte	0x04, 0x37
        /*0002*/ 	.short	(.L_59 - .L_58)
.L_58:
        /*0004*/ 	.word	0x00000082


	//----- nvinfo : EIATTR_SPARSE_MMA_MASK
	.align		4
.L_59:
        /*0008*/ 	.byte	0x03, 0x50
        /*000a*/ 	.short	0x0000


	//----- nvinfo : EIATTR_MAXREG_COUNT
	.align		4
        /*000c*/ 	.byte	0x03, 0x1b
        /*000e*/ 	.short	0x00ff


	//----- nvinfo : EIATTR_MERCURY_ISA_VERSION
	.align		4
        /*0010*/ 	.byte	0x03, 0x5f
        /*0012*/ 	.short	0x0101


	//----- nvinfo : EIATTR_VRC_CTA_INIT_COUNT
	.align		4
        /*0014*/ 	.byte	0x02, 0x4a
	.zero		1
	.zero		1


	//----- nvinfo : EIATTR_EXIT_INSTR_OFFSETS
	.align		4
        /*0018*/ 	.byte	0x04, 0x1c
        /*001a*/ 	.short	(.L_61 - .L_60)


	//   ....[0]....
.L_60:
        /*001c*/ 	.word	0x00000010


	//----- nvinfo : EIATTR_SW_WAR
	.align		4
.L_61:
        /*0020*/ 	.byte	0x04, 0x36
        /*0022*/ 	.short	(.L_63 - .L_62)
.L_62:
        /*0024*/ 	.word	0x00000008
.L_63:


//--------------------- .nv.info._Z12weightUpdatePiS_S_PbS_ii --------------------------
	.section	.nv.info._Z12weightUpdatePiS_S_PbS_ii,"",@"SHT_CUDA_INFO"
	.sectionflags	@""
	.align	4


	//----- nvinfo : EIATTR_CUDA_API_VERSION
	.align		4
        /*0000*/ 	.byte	0x04, 0x37
        /*0002*/ 	.short	(.L_65 - .L_64)
.L_64:
        /*0004*/ 	.word	0x00000082


	//----- nvinfo : EIATTR_KPARAM_INFO
	.align		4
.L_65:
        /*0008*/ 	.byte	0x04, 0x17
        /*000a*/ 	.short	(.L_67 - .L_66)
.L_66:
        /*000c*/ 	.word	0x00000000
        /*0010*/ 	.short	0x0006
        /*0012*/ 	.short	0x002c
        /*0014*/ 	.byte	0x00, 0xf0, 0x11, 0x00


	//----- nvinfo : EIATTR_KPARAM_INFO
	.align		4
.L_67:
        /*0018*/ 	.byte	0x04, 0x17
        /*001a*/ 	.short	(.L_69 - .L_68)
.L_68:
        /*001c*/ 	.word	0x00000000
        /*0020*/ 	.short	0x0005
        /*0022*/ 	.short	0x0028
        /*0024*/ 	.byte	0x00, 0xf0, 0x11, 0x00


	//----- nvinfo : EIATTR_KPARAM_INFO
	.align		4
.L_69:
        /*0028*/ 	.byte	0x04, 0x17
        /*002a*/ 	.short	(.L_71 - .L_70)
.L_70:
        /*002c*/ 	.word	0x00000000
        /*0030*/ 	.short	0x0004
        /*0032*/ 	.short	0x0020
        /*0034*/ 	.byte	0x00, 0xf5, 0x21, 0x00


	//----- nvinfo : EIATTR_KPARAM_INFO
	.align		4
.L_71:
        /*0038*/ 	.byte	0x04, 0x17
        /*003a*/ 	.short	(.L_73 - .L_72)
.L_72:
        /*003c*/ 	.word	0x00000000
        /*0040*/ 	.short	0x0003
        /*0042*/ 	.short	0x0018
        /*0044*/ 	.byte	0x00, 0xf5, 0x21, 0x00


	//----- nvinfo : EIATTR_KPARAM_INFO
	.align		4
.L_73:
        /*0048*/ 	.byte	0x04, 0x17
        /*004a*/ 	.short	(.L_75 - .L_74)
.L_74:
        /*004c*/ 	.word	0x00000000
        /*0050*/ 	.short	0x0002
        /*0052*/ 	.short	0x0010
        /*0054*/ 	.byte	0x00, 0xf5, 0x21, 0x00


	//----- nvinfo : EIATTR_KPARAM_INFO
	.align		4
.L_75:
        /*0058*/ 	.byte	0x04, 0x17
        /*005a*/ 	.short	(.L_77 - .L_76)
.L_76:
        /*005c*/ 	.word	0x00000000
        /*0060*/ 	.short	0x0001
        /*0062*/ 	.short	0x0008
        /*0064*/ 	.byte	0x00, 0xf5, 0x21, 0x00


	//----- nvinfo : EIATTR_KPARAM_INFO
	.align		4
.L_77:
        /*0068*/ 	.byte	0x04, 0x17
        /*006a*/ 	.short	(.L_79 - .L_78)
.L_78:
        /*006c*/ 	.word	0x00000000
        /*0070*/ 	.short	0x0000
        /*0072*/ 	.short	0x0000
        /*0074*/ 	.byte	0x00, 0xf5, 0x21, 0x00


	//----- nvinfo : EIATTR_SPARSE_MMA_MASK
	.align		4
.L_79:
        /*0078*/ 	.byte	0x03, 0x50
        /*007a*/ 	.short	0x0000


	//----- nvinfo : EIATTR_MAXREG_COUNT
	.align		4
        /*007c*/ 	.byte	0x03, 0x1b
        /*007e*/ 	.short	0x00ff


	//----- nvinfo : EIATTR_EXTERNS
	.align		4
        /*0080*/ 	.byte	0x04, 0x0f
        /*0082*/ 	.short	(.L_81 - .L_80)


	//   ....[0]....
	.align		4
.L_80:
        /*0084*/ 	.word	index@(vprintf)


	//----- nvinfo : EIATTR_MERCURY_ISA_VERSION
	.align		4
.L_81:
        /*0088*/ 	.byte	0x03, 0x5f
        /*008a*/ 	.short	0x0101


	//----- nvinfo : EIATTR_VRC_CTA_INIT_COUNT
	.align		4
        /*008c*/ 	.byte	0x02, 0x4a
	.zero		1
	.zero		1


	//----- nvinfo : EIATTR_SYSCALL_OFFSETS
	.align		4
        /*0090*/ 	.byte	0x04, 0x46
        /*0092*/ 	.short	(.L_83 - .L_82)


	//   ....[0]....
.L_82:
        /*0094*/ 	.word	0x00000360


	//----- nvinfo : EIATTR_EXIT_INSTR_OFFSETS
	.align		4
.L_83:
        /*0098*/ 	.byte	0x04, 0x1c
        /*009a*/ 	.short	(.L_85 - .L_84)


	//   ....[0]....
.L_84:
        /*009c*/ 	.word	0x000000c0


	//   ....[1]....
        /*00a0*/ 	.word	0x00000130


	//   ....[2]....
        /*00a4*/ 	.word	0x000002c0


	//   ....[3]....
        /*00a8*/ 	.word	0x00000370


	//----- nvinfo : EIATTR_CRS_STACK_SIZE
	.align		4
.L_85:
        /*00ac*/ 	.byte	0x04, 0x1e
        /*00ae*/ 	.short	(.L_87 - .L_86)
.L_86:
        /*00b0*/ 	.word	0x00000000


	//----- nvinfo : EIATTR_CBANK_PARAM_SIZE
	.align		4
.L_87:
        /*00b4*/ 	.byte	0x03, 0x19
        /*00b6*/ 	.short	0x0030


	//----- nvinfo : EIATTR_PARAM_CBANK
	.align		4
        /*00b8*/ 	.byte	0x04, 0x0a
        /*00ba*/ 	.short	(.L_89 - .L_88)
	.align		4
.L_88:
        /*00bc*/ 	.word	index@(.nv.constant0._Z12weightUpdatePiS_S_PbS_ii)
        /*00c0*/ 	.short	0x0380
        /*00c2*/ 	.short	0x0030


	//----- nvinfo : EIATTR_SW_WAR
	.align		4
.L_89:
        /*00c4*/ 	.byte	0x04, 0x36
        /*00c6*/ 	.short	(.L_91 - .L_90)
.L_90:
        /*00c8*/ 	.word	0x00000008
.L_91:


//--------------------- .nv.callgraph             --------------------------
	.section	.nv.callgraph,"",@"SHT_CUDA_CALLGRAPH"
	.align	4
	.sectionentsize	8
	.align		4
        /*0000*/ 	.word	0x00000000
	.align		4
        /*0004*/ 	.word	0xffffffff
	.align		4
        /*0008*/ 	.word	index@(_Z12weightUpdatePiS_S_PbS_ii)
	.align		4
        /*000c*/ 	.word	index@(vprintf)
	.align		4
        /*0010*/ 	.word	0x00000000
	.align		4
        /*0014*/ 	.word	0xfffffffe
	.align		4
        /*0018*/ 	.word	0x00000000
	.align		4
        /*001c*/ 	.word	0xfffffffd
	.align		4
        /*0020*/ 	.word	0x00000000
	.align		4
        /*0024*/ 	.word	0xfffffffc


//--------------------- .nv.constant4             --------------------------
	.section	.nv.constant4,"a",@progbits
	.align	8
	.align		8
.nv.constant4:
        /*0000*/ 	.dword	_ZN34_INTERNAL_17ca1a55_4_k_cu_49e0637f4cuda3std3__45__cpo5beginE
	.align		8
        /*0008*/ 	.dword	_ZN34_INTERNAL_17ca1a55_4_k_cu_49e0637f4cuda3std3__45__cpo3endE
	.align		8
        /*0010*/ 	.dword	_ZN34_INTERNAL_17ca1a55_4_k_cu_49e0637f4cuda3std3__45__cpo6cbeginE
	.align		8
        /*0018*/ 	.dword	_ZN34_INTERNAL_17ca1a55_4_k_cu_49e0637f4cuda3std3__45__cpo4cendE
	.align		8
        /*0020*/ 	.dword	_ZN34_INTERNAL_17ca1a55_4_k_cu_49e0637f4cuda3std3__45__cpo6rbeginE
	.align		8
        /*0028*/ 	.dword	_ZN34_INTERNAL_17ca1a55_4_k_cu_49e0637f4cuda3std3__45__cpo4rendE
	.align		8
        /*0030*/ 	.dword	_ZN34_INTERNAL_17ca1a55_4_k_cu_49e0637f4cuda3std3__45__cpo7crbeginE
	.align		8
        /*0038*/ 	.dword	_ZN34_INTERNAL_17ca1a55_4_k_cu_49e0637f4cuda3std3__45__cpo5crendE
	.align		8
        /*0040*/ 	.dword	_ZN34_INTERNAL_17ca1a55_4_k_cu_49e0637f4cuda3std3__436_GLOBAL__N__17ca1a55_4_k_cu_49e0637f6ignoreE
	.align		8
        /*0048*/ 	.dword	_ZN34_INTERNAL_17ca1a55_4_k_cu_49e0637f4cuda3std3__419piecewise_constructE
	.align		8
        /*0050*/ 	.dword	_ZN34_INTERNAL_17ca1a55_4_k_cu_49e0637f4cuda3std3__48in_placeE
	.align		8
        /*0058*/ 	.dword	_ZN34_INTERNAL_17ca1a55_4_k_cu_49e0637f4cuda3std3__420unreachable_sentinelE
	.align		8
        /*0060*/ 	.dword	_ZN34_INTERNAL_17ca1a55_4_k_cu_49e0637f4cuda3std3__47nulloptE
	.align		8
        /*0068*/ 	.dword	_ZN34_INTERNAL_17ca1a55_4_k_cu_49e0637f4cuda3std3__48unexpectE
	.align		8
        /*0070*/ 	.dword	_ZN34_INTERNAL_17ca1a55_4_k_cu_49e0637f4cuda3std6ranges3__45__cpo4swapE
	.align		8
        /*0078*/ 	.dword	_ZN34_INTERNAL_17ca1a55_4_k_cu_49e0637f4cuda3std6ranges3__45__cpo9iter_moveE
	.align		8
        /*0080*/ 	.dword	_ZN34_INTERNAL_17ca1a55_4_k_cu_49e0637f4cuda3std6ranges3__45__cpo5beginE
	.align		8
        /*0088*/ 	.dword	_ZN34_INTERNAL_17ca1a55_4_k_cu_49e0637f4cuda3std6ranges3__45__cpo3endE
	.align		8
        /*0090*/ 	.dword	_ZN34_INTERNAL_17ca1a55_4_k_cu_49e0637f4cuda3std6ranges3__45__cpo6cbeginE
	.align		8
        /*0098*/ 	.dword	_ZN34_INTERNAL_17ca1a55_4_k_cu_49e0637f4cuda3std6ranges3__45__cpo4cendE
	.align		8
        /*00a0*/ 	.dword	_ZN34_INTERNAL_17ca1a55_4_k_cu_49e0637f4cuda3std6ranges3__45__cpo7advanceE
	.align		8
        /*00a8*/ 	.dword	_ZN34_INTERNAL_17ca1a55_4_k_cu_49e0637f4cuda3std6ranges3__45__cpo9iter_swapE
	.align		8
        /*00b0*/ 	.dword	_ZN34_INTERNAL_17ca1a55_4_k_cu_49e0637f4cuda3std6ranges3__45__cpo4nextE
	.align		8
        /*00b8*/ 	.dword	_ZN34_INTERNAL_17ca1a55_4_k_cu_49e0637f4cuda3std6ranges3__45__cpo4prevE
	.align		8
        /*00c0*/ 	.dword	_ZN34_INTERNAL_17ca1a55_4_k_cu_49e0637f4cuda3std6ranges3__45__cpo4dataE
	.align		8
        /*00c8*/ 	.dword	_ZN34_INTERNAL_17ca1a55_4_k_cu_49e0637f4cuda3std6ranges3__45__cpo5cdataE
	.align		8
        /*00d0*/ 	.dword	_ZN34_INTERNAL_17ca1a55_4_k_cu_49e0637f4cuda3std6ranges3__45__cpo4sizeE
	.align		8
        /*00d8*/ 	.dword	_ZN34_INTERNAL_17ca1a55_4_k_cu_49e0637f4cuda3std6ranges3__45__cpo5ssizeE
	.align		8
        /*00e0*/ 	.dword	_ZN34_INTERNAL_17ca1a55_4_k_cu_49e0637f4cuda3std6ranges3__45__cpo8distanceE
	.align		8
        /*00e8*/ 	.dword	_ZN34_INTERNAL_17ca1a55_4_k_cu_49e0637f6thrust24THRUST_300001_SM_1000_NS8cuda_cub3parE
	.align		8
        /*00f0*/ 	.dword	_ZN34_INTERNAL_17ca1a55_4_k_cu_49e0637f6thrust24THRUST_300001_SM_1000_NS8cuda_cub10par_nosyncE
	.align		8
        /*00f8*/ 	.dword	_ZN34_INTERNAL_17ca1a55_4_k_cu_49e0637f6thrust24THRUST_300001_SM_1000_NS6system6detail10sequential3seqE
	.align		8
        /*0100*/ 	.dword	_ZN34_INTERNAL_17ca1a55_4_k_cu_49e0637f6thrust24THRUST_300001_SM_1000_NS6system3cpp3parE
	.align		8
        /*0108*/ 	.dword	_ZN34_INTERNAL_17ca1a55_4_k_cu_49e0637f6thrust24THRUST_300001_SM_1000_NS12placeholders2_1E
	.align		8
        /*0110*/ 	.dword	_ZN34_INTERNAL_17ca1a55_4_k_cu_49e0637f6thrust24THRUST_300001_SM_1000_NS12placeholders2_2E
	.align		8
        /*0118*/ 	.dword	_ZN34_INTERNAL_17ca1a55_4_k_cu_49e0637f6thrust24THRUST_300001_SM_1000_NS12placeholders2_3E
	.align		8
        /*0120*/ 	.dword	_ZN34_INTERNAL_17ca1a55_4_k_cu_49e0637f6thrust24THRUST_300001_SM_1000_NS12placeholders2_4E
	.align		8
        /*0128*/ 	.dword	_ZN34_INTERNAL_17ca1a55_4_k_cu_49e0637f6thrust24THRUST_300001_SM_1000_NS12placeholders2_5E
	.align		8
        /*0130*/ 	.dword	_ZN34_INTERNAL_17ca1a55_4_k_cu_49e0637f6thrust24THRUST_300001_SM_1000_NS12placeholders2_6E
	.align		8
        /*0138*/ 	.dword	_ZN34_INTERNAL_17ca1a55_4_k_cu_49e0637f6thrust24THRUST_300001_SM_1000_NS12placeholders2_7E
	.align		8
        /*0140*/ 	.dword	_ZN34_INTERNAL_17ca1a55_4_k_cu_49e0637f6thrust24THRUST_300001_SM_1000_NS12placeholders2_8E
	.align		8
        /*0148*/ 	.dword	_ZN34_INTERNAL_17ca1a55_4_k_cu_49e0637f6thrust24THRUST_300001_SM_1000_NS12placeholders2_9E
	.align		8
        /*0150*/ 	.dword	_ZN34_INTERNAL_17ca1a55_4_k_cu_49e0637f6thrust24THRUST_300001_SM_1000_NS12placeholders3_10E
	.align		8
        /*0158*/ 	.dword	_ZN34_INTERNAL_17ca1a55_4_k_cu_49e0637f6thrust24THRUST_300001_SM_1000_NS3seqE
	.align		8
        /*0160*/ 	.dword	_ZN34_INTERNAL_17ca1a55_4_k_cu_49e0637f6thrust24THRUST_300001_SM_1000_NS6deviceE
	.align		8
        /*0168*/ 	.dword	$str
	.align		8
        /*0170*/ 	.dword	vprintf


//--------------------- .text._ZN3cub18CUB_300001_SM_10006detail11EmptyKernelIvEEvv --------------------------
	.section	.text._ZN3cub18CUB_300001_SM_10006detail11EmptyKernelIvEEvv,"ax",@progbits
	.align	128
        .global         _ZN3cub18CUB_300001_SM_10006detail11EmptyKernelIvEEvv
        .type           _ZN3cub18CUB_300001_SM_10006detail11EmptyKernelIvEEvv,@function
        .size           _ZN3cub18CUB_300001_SM_10006detail11EmptyKernelIvEEvv,(.L_x_3 - _ZN3cub18CUB_300001_SM_10006detail11EmptyKernelIvEEvv)
        .other          _ZN3cub18CUB_300001_SM_10006detail11EmptyKernelIvEEvv,@"STO_CUDA_ENTRY STV_DEFAULT"
_ZN3cub18CUB_300001_SM_10006detail11EmptyKernelIvEEvv:
.text._ZN3cub18CUB_300001_SM_10006detail11EmptyKernelIvEEvv:
[----:B------:R-:W-:Y:S01]  /*0000*/  LDC R1, c[0x0][0x37c] ;  /* 0x0000df00ff017b82 */ /* 0x000fe20000000800 */
[----:B------:R-:W-:Y:S05]  /*0010*/  EXIT ;  /* 0x000000000000794d */ /* 0x000fea0003800000 */
.L_x_0:
[----:B------:R-:W-:-:S00]  /*0020*/  BRA `(.L_x_0) ;  /* 0xfffffffc00fc7947 */ /* 0x000fc0000383ffff */
[----:B------:R-:W-:-:S00]  /*0030*/  NOP ;  /* 0x0000000000007918 */ /* 0x000fc00000000000 */
        /* <DEDUP_REMOVED lines=12> */
.L_x_3:


//--------------------- .text._Z12weightUpdatePiS_S_PbS_ii --------------------------
	.section	.text._Z12weightUpdatePiS_S_PbS_ii,"ax",@progbits
	.align	128
        .global         _Z12weightUpdatePiS_S_PbS_ii
        .type           _Z12weightUpdatePiS_S_PbS_ii,@function
        .size           _Z12weightUpdatePiS_S_PbS_ii,(.L_x_4 - _Z12weightUpdatePiS_S_PbS_ii)
        .other          _Z12weightUpdatePiS_S_PbS_ii,@"STO_CUDA_ENTRY STV_DEFAULT"
_Z12weightUpdatePiS_S_PbS_ii:
.text._Z12weightUpdatePiS_S_PbS_ii:
[----:B------:R-:W0:Y:S01]  /*0000*/  LDC R1, c[0x0][0x37c] ;  /* 0x0000df00ff017b82 */ /* 0x000e220000000800 */
[----:B------:R-:W1:Y:S01]  /*0010*/  S2R R0, SR_TID.X ;  /* 0x0000000000007919 */ /* 0x000e620000002100 */
[----:B------:R-:W2:Y:S06]  /*0020*/  LDCU UR5, c[0x0][0x2fc] ;  /* 0x00005f80ff0577ac */ /* 0x000eac0008000800 */
[----:B------:R-:W1:Y:S01]  /*0030*/  S2UR UR6, SR_CTAID.X ;  /* 0x00000000000679c3 */ /* 0x000e620000002500 */
[----:B0-----:R-:W-:Y:S01]  /*0040*/  VIADD R1, R1, 0xfffffff8 ;  /* 0xfffffff801017836 */ /* 0x001fe20000000000 */
[----:B------:R-:W0:Y:S01]  /*0050*/  LDCU UR7, c[0x0][0x3ac] ;  /* 0x00007580ff0777ac */ /* 0x000e220008000800 */
[----:B------:R-:W3:Y:S05]  /*0060*/  LDCU UR4, c[0x0][0x2f8] ;  /* 0x00005f00ff0477ac */ /* 0x000eea0008000800 */
[----:B------:R-:W1:Y:S01]  /*0070*/  LDC R3, c[0x0][0x360] ;  /* 0x0000d800ff037b82 */ /* 0x000e620000000800 */
[----:B---3--:R-:W-:-:S05]  /*0080*/  IADD3 R6, P1, PT, R1, UR4, RZ ;  /* 0x0000000401067c10 */ /* 0x008fca000ff3e0ff */
[----:B--2---:R-:W-:Y:S02]  /*0090*/  IMAD.X R7, RZ, RZ, UR5, P1 ;  /* 0x00000005ff077e24 */ /* 0x004fe400088e06ff */
[----:B-1----:R-:W-:-:S05]  /*00a0*/  IMAD R0, R3, UR6, R0 ;  /* 0x0000000603007c24 */ /* 0x002fca000f8e0200 */
[----:B0-----:R-:W-:-:S13]  /*00b0*/  ISETP.GE.AND P0, PT, R0, UR7, PT ;  /* 0x0000000700007c0c */ /* 0x001fda000bf06270 */
[----:B------:R-:W-:Y:S05]  /*00c0*/  @P0 EXIT ;  /* 0x000000000000094d */ /* 0x000fea0003800000 */
[----:B------:R-:W0:Y:S01]  /*00d0*/  LDCU.64 UR6, c[0x0][0x398] ;  /* 0x00007300ff0677ac */ /* 0x000e220008000a00 */
[----:B------:R-:W1:Y:S01]  /*00e0*/  LDCU.64 UR4, c[0x0][0x358] ;  /* 0x00006b00ff0477ac */ /* 0x000e620008000a00 */
[----:B0-----:R-:W-:-:S04]  /*00f0*/  IADD3 R2, P0, PT, R0, UR6, RZ ;  /* 0x0000000600027c10 */ /* 0x001fc8000ff1e0ff */
[----:B------:R-:W-:-:S05]  /*0100*/  LEA.HI.X.SX32 R3, R0, UR7, 0x1, P0 ;  /* 0x0000000700037c11 */ /* 0x000fca00080f0eff */
[----:B-1----:R-:W2:Y:S02]  /*0110*/  LDG.E.U8 R2, desc[UR4][R2.64] ;  /* 0x0000000402027981 */ /* 0x002ea4000c1e1100 */
[----:B--2---:R-:W-:-:S13]  /*0120*/  ISETP.NE.AND P0, PT, R2, RZ, PT ;  /* 0x000000ff0200720c */ /* 0x004fda0003f05270 */
[----:B------:R-:W-:Y:S05]  /*0130*/  @P0 EXIT ;  /* 0x000000000000094d */ /* 0x000fea0003800000 */
[----:B------:R-:W0:Y:S08]  /*0140*/  LDC.64 R10, c[0x0][0x380] ;  /* 0x0000e000ff0a7b82 */ /* 0x000e300000000a00 */
[----:B------:R-:W0:Y:S08]  /*0150*/  LDC R2, c[0x0][0x3a8] ;  /* 0x0000ea00ff027b82 */ /* 0x000e300000000800 */
[----:B------:R-:W1:Y:S08]  /*0160*/  LDC.64 R14, c[0x0][0x388] ;  /* 0x0000e200ff0e7b82 */ /* 0x000e700000000a00 */
[----:B------:R-:W2:Y:S01]  /*0170*/  LDC.64 R4, c[0x0][0x390] ;  /* 0x0000e400ff047b82 */ /* 0x000ea20000000a00 */
[----:B0-----:R-:W-:-:S04]  /*0180*/  IMAD.WIDE R8, R2, 0x4, R10 ;  /* 0x0000000402087825 */ /* 0x001fc800078e020a */
[----:B------:R-:W-:Y:S02]  /*0190*/  IMAD.WIDE R10, R0, 0x4, R10 ;  /* 0x00000004000a7825 */ /* 0x000fe400078e020a */
[----:B------:R-:W3:Y:S02]  /*01a0*/  LDG.E R8, desc[UR4][R8.64] ;  /* 0x0000000408087981 */ /* 0x000ee4000c1e1900 */
[--C-:B-1----:R-:W-:Y:S02]  /*01b0*/  IMAD.WIDE R12, R2, 0x4, R14.reuse ;  /* 0x00000004020c7825 */ /* 0x102fe400078e020e */
[----:B------:R-:W3:Y:S02]  /*01c0*/  LDG.E R11, desc[UR4][R10.64] ;  /* 0x000000040a0b7981 */ /* 0x000ee4000c1e1900 */
[C---:B------:R-:W-:Y:S02]  /*01d0*/  IMAD.WIDE R14, R0.reuse, 0x4, R14 ;  /* 0x00000004000e7825 */ /* 0x040fe400078e020e */
[----:B------:R-:W4:Y:S04]  /*01e0*/  LDG.E R12, desc[UR4][R12.64] ;  /* 0x000000040c0c7981 */ /* 0x000f28000c1e1900 */
[----:B------:R-:W4:Y:S01]  /*01f0*/  LDG.E R15, desc[UR4][R14.64] ;  /* 0x000000040e0f7981 */ /* 0x000f22000c1e1900 */
[----:B--2---:R-:W-:-:S05]  /*0200*/  IMAD.WIDE R4, R0, 0x4, R4 ;  /* 0x0000000400047825 */ /* 0x004fca00078e0204 */
[----:B------:R-:W2:Y:S01]  /*0210*/  LDG.E R18, desc[UR4][R4.64] ;  /* 0x0000000404127981 */ /* 0x000ea2000c1e1900 */
[----:B------:R-:W-:Y:S02]  /*0220*/  ISETP.NE.AND P1, PT, R0, 0x1, PT ;  /* 0x000000010000780c */ /* 0x000fe40003f25270 */
[----:B---3--:R-:W-:-:S05]  /*0230*/  IADD3 R3, PT, PT, R8, -R11, RZ ;  /* 0x8000000b08037210 */ /* 0x008fca0007ffe0ff */
[----:B------:R-:W-:Y:S02]  /*0240*/  IMAD R3, R3, R3, RZ ;  /* 0x0000000303037224 */ /* 0x000fe400078e02ff */
[----:B----4-:R-:W-:-:S04]  /*0250*/  IMAD.IADD R16, R12, 0x1, -R15 ;  /* 0x000000010c107824 */ /* 0x010fc800078e0a0f */
[----:B------:R-:W-:-:S05]  /*0260*/  IMAD R3, R16, R16, R3 ;  /* 0x0000001010037224 */ /* 0x000fca00078e0203 */
[----:B--2---:R-:W-:-:S13]  /*0270*/  ISETP.GT.AND P0, PT, R18, R3, PT ;  /* 0x000000031200720c */ /* 0x004fda0003f04270 */
[----:B------:R-:W0:Y:S01]  /*0280*/  @P0 LDC.64 R8, c[0x0][0x3a0] ;  /* 0x0000e800ff080b82 */ /* 0x000e220000000a00 */
[----:B------:R1:W-:Y:S01]  /*0290*/  @P0 STG.E desc[UR4][R4.64], R3 ;  /* 0x0000000304000986 */ /* 0x0003e2000c101904 */
[----:B0-----:R-:W-:-:S05]  /*02a0*/  @P0 IMAD.WIDE R8, R0, 0x4, R8 ;  /* 0x0000000400080825 */ /* 0x001fca00078e0208 */
[----:B------:R1:W-:Y:S01]  /*02b0*/  @P0 STG.E desc[UR4][R8.64], R2 ;  /* 0x0000000208000986 */ /* 0x0003e2000c101904 */
[----:B------:R-:W-:Y:S05]  /*02c0*/  @P1 EXIT ;  /* 0x000000000000194d */ /* 0x000fea0003800000 */
[----:B------:R-:W1:Y:S02]  /*02d0*/  LDC.64 R10, c[0x0][0x390] ;  /* 0x0000e400ff0a7b82 */ /* 0x000e640000000a00 */
[----:B-1----:R-:W2:Y:S01]  /*02e0*/  LDG.E R3, desc[UR4][R10.64+0x4] ;  /* 0x000004040a037981 */ /* 0x002ea2000c1e1900 */
[----:B------:R-:W-:Y:S01]  /*02f0*/  MOV R0, 0x170 ;  /* 0x0000017000007802 */ /* 0x000fe20000000f00 */
[----:B------:R-:W0:Y:S04]  /*0300*/  LDCU.64 UR4, c[0x4][0x168] ;  /* 0x01002d00ff0477ac */ /* 0x000e280008000a00 */
[----:B------:R1:W3:Y:S01]  /*0310*/  LDC.64 R8, c[0x4][R0] ;  /* 0x0100000000087b82 */ /* 0x0002e20000000a00 */
[----:B0-----:R-:W-:Y:S02]  /*0320*/  MOV R4, UR4 ;  /* 0x0000000400047c02 */ /* 0x001fe40008000f00 */
[----:B------:R-:W-:Y:S01]  /*0330*/  MOV R5, UR5 ;  /* 0x0000000500057c02 */ /* 0x000fe20008000f00 */
[----:B--23--:R1:W-:Y:S06]  /*0340*/  STL.64 [R1], R2 ;  /* 0x0000000201007387 */ /* 0x00c3ec0000100a00 */
[----:B------:R-:W-:-:S07]  /*0350*/  LEPC R20, `(.L_x_1) ;  /* 0x000000001014794e */ /* 0x000fce0000000000 */
[----:B-1----:R-:W-:Y:S05]  /*0360*/  CALL.ABS.NOINC R8 ;  /* 0x0000000008007343 */ /* 0x002fea0003c00000 */
.L_x_1:
[----:B------:R-:W-:Y:S05]  /*0370*/  EXIT ;  /* 0x000000000000794d */ /* 0x000fea0003800000 */
.L_x_2:
        /* <DEDUP_REMOVED lines=16> */
.L_x_4:


//--------------------- .nv.global.init           --------------------------
	.section	.nv.global.init,"aw",@progbits
.nv.global.init:
	.type		$str,@object
	.size		$str,(.L_45 - $str)
$str:
        /*0000*/ 	.byte	0x43, 0x75, 0x72, 0x72, 0x65, 0x6e, 0x74, 0x3a, 0x20, 0x25, 0x64, 0x2c, 0x20, 0x57, 0x65, 0x69
        /*0010*/ 	.byte	0x67, 0x68, 0x74, 0x73, 0x5b, 0x31, 0x5d, 0x3a, 0x20, 0x25, 0x64, 0x0a, 0x00
.L_45:


//--------------------- .nv.shared.reserved.0     --------------------------
	.section	.nv.shared.reserved.0,"aw",@nobits
	.weak		__nv_reservedSMEM_offset_0_alias
	.size		__nv_reservedSMEM_offset_0_alias, 0, 64
	.other		__nv_reservedSMEM_offset_0_alias,@"STO_CUDA_RESERVED_SHARED STV_DEFAULT"
__nv_reservedSMEM_offset_0_alias:
	.zero		0
	.zero		64


//--------------------- .nv.global                --------------------------
	.section	.nv.global,"aw",@nobits
.nv.global:
	.type		_ZN34_INTERNAL_17ca1a55_4_k_cu_49e0637f6thrust24THRUST_300001_SM_1000_NS12placeholders2_8E,@object
	.size		_ZN34_INTERNAL_17ca1a55_4_k_cu_49e0637f6thrust24THRUST_300001_SM_1000_NS12placeholders2_8E,(_ZN34_INTERNAL_17ca1a55_4_k_cu_49e0637f4cuda3std3__436_GLOBAL__N__17ca1a55_4_k_cu_49e0637f6ignoreE - _ZN34_INTERNAL_17ca1a55_4_k_cu_49e0637f6thrust24THRUST_300001_SM_1000_NS12placeholders2_8E)
_ZN34_INTERNAL_17ca1a55_4_k_cu_49e0637f6thrust24THRUST_300001_SM_1000_NS12placeholders2_8E:
	.zero		1
	.type		_ZN34_INTERNAL_17ca1a55_4_k_cu_49e0637f4cuda3std3__436_GLOBAL__N__17ca1a55_4_k_cu_49e0637f6ignoreE,@object
	.size		_ZN34_INTERNAL_17ca1a55_4_k_cu_49e0637f4cuda3std3__436_GLOBAL__N__17ca1a55_4_k_cu_49e0637f6ignoreE,(_ZN34_INTERNAL_17ca1a55_4_k_cu_49e0637f4cuda3std6ranges3__45__cpo4dataE - _ZN34_INTERNAL_17ca1a55_4_k_cu_49e0637f4cuda3std3__436_GLOBAL__N__17ca1a55_4_k_cu_49e0637f6ignoreE)
_ZN34_INTERNAL_17ca1a55_4_k_cu_49e0637f4cuda3std3__436_GLOBAL__N__17ca1a55_4_k_cu_49e0637f6ignoreE:
	.zero		1
	.type		_ZN34_INTERNAL_17ca1a55_4_k_cu_49e0637f4cuda3std6ranges3__45__cpo4dataE,@object
	.size		_ZN34_INTERNAL_17ca1a55_4_k_cu_49e0637f4cuda3std6ranges3__45__cpo4dataE,(_ZN34_INTERNAL_17ca1a55_4_k_cu_49e0637f6thrust24THRUST_300001_SM_1000_NS6system3cpp3parE - _ZN34_INTERNAL_17ca1a55_4_k_cu_49e0637f4cuda3std6ranges3__45__cpo4dataE)
_ZN34_INTERNAL_17ca1a55_4_k_cu_49e0637f4cuda3std6ranges3__45__cpo4dataE:
	.zero		1
	.type		_ZN34_INTERNAL_17ca1a55_4_k_cu_49e0637f6thrust24THRUST_300001_SM_1000_NS6system3cpp3parE,@object
	.size		_ZN34_INTERNAL_17ca1a55_4_k_cu_49e0637f6thrust24THRUST_300001_SM_1000_NS6system3cpp3parE,(_ZN34_INTERNAL_17ca1a55_4_k_cu_49e0637f4cuda3std3__45__cpo5beginE - _ZN34_INTERNAL_17ca1a55_4_k_cu_49e0637f6thrust24THRUST_300001_SM_1000_NS6system3cpp3parE)
_ZN34_INTERNAL_17ca1a55_4_k_cu_49e0637f6thrust24THRUST_300001_SM_1000_NS6system3cpp3parE:
	.zero		1
	.type		_ZN34_INTERNAL_17ca1a55_4_k_cu_49e0637f4cuda3std3__45__cpo5beginE,@object
	.size		_ZN34_INTERNAL_17ca1a55_4_k_cu_49e0637f4cuda3std3__45__cpo5beginE,(_ZN34_INTERNAL_17ca1a55_4_k_cu_49e0637f4cuda3std6ranges3__45__cpo5beginE - _ZN34_INTERNAL_17ca1a55_4_k_cu_49e0637f4cuda3std3__45__cpo5beginE)
_ZN34_INTERNAL_17ca1a55_4_k_cu_49e0637f4cuda3std3__45__cpo5beginE:
	.zero		1
	.type		_ZN34_INTERNAL_17ca1a55_4_k_cu_49e0637f4cuda3std6ranges3__45__cpo5beginE,@object
	.size		_ZN34_INTERNAL_17ca1a55_4_k_cu_49e0637f4cuda3std6ranges3__45__cpo5beginE,(_ZN34_INTERNAL_17ca1a55_4_k_cu_49e0637f6thrust24THRUST_300001_SM_1000_NS6deviceE - _ZN34_INTERNAL_17ca1a55_4_k_cu_49e0637f4cuda3std6ranges3__45__cpo5beginE)
_ZN34_INTERNAL_17ca1a55_4_k_cu_49e0637f4cuda3std6ranges3__45__cpo5beginE:
	.zero		1
	.type		_ZN34_INTERNAL_17ca1a55_4_k_cu_49e0637f6thrust24THRUST_300001_SM_1000_NS6deviceE,@object
	.size		_ZN34_INTERNAL_17ca1a55_4_k_cu_49e0637f6thrust24THRUST_300001_SM_1000_NS6deviceE,(_ZN34_INTERNAL_17ca1a55_4_k_cu_49e0637f4cuda3std3__47nulloptE - _ZN34_INTERNAL_17ca1a55_4_k_cu_49e0637f6thrust24THRUST_300001_SM_1000_NS6deviceE)
_ZN34_INTERNAL_17ca1a55_4_k_cu_49e0637f6thrust24THRUST_300001_SM_1000_NS6deviceE:
	.zero		1
	.type		_ZN34_INTERNAL_17ca1a55_4_k_cu_49e0637f4cuda3std3__47nulloptE,@object
	.size		_ZN34_INTERNAL_17ca1a55_4_k_cu_49e0637f4cuda3std3__47nulloptE,(_ZN34_INTERNAL_17ca1a55_4_k_cu_49e0637f4cuda3std6ranges3__45__cpo8distanceE - _ZN34_INTERNAL_17ca1a55_4_k_cu_49e0637f4cuda3std3__47nulloptE)
_ZN34_INTERNAL_17ca1a55_4_k_cu_49e0637f4cuda3std3__47nulloptE:
	.zero		1
	.type		_ZN34_INTERNAL_17ca1a55_4_k_cu_49e0637f4cuda3std6ranges3__45__cpo8distanceE,@object
	.size		_ZN34_INTERNAL_17ca1a55_4_k_cu_49e0637f4cuda3std6ranges3__45__cpo8distanceE,(_ZN34_INTERNAL_17ca1a55_4_k_cu_49e0637f6thrust24THRUST_300001_SM_1000_NS12placeholders2_4E - _ZN34_INTERNAL_17ca1a55_4_k_cu_49e0637f4cuda3std6ranges3__45__cpo8distanceE)
_ZN34_INTERNAL_17ca1a55_4_k_cu_49e0637f4cuda3std6ranges3__45__cpo8distanceE:
	.zero		1
	.type		_ZN34_INTERNAL_17ca1a55_4_k_cu_49e0637f6thrust24THRUST_300001_SM_1000_NS12placeholders2_4E,@object
	.size		_ZN34_INTERNAL_17ca1a55_4_k_cu_49e0637f6thrust24THRUST_300001_SM_1000_NS12placeholders2_4E,(_ZN34_INTERNAL_17ca1a55_4_k_cu_49e0637f4cuda3std3__45__cpo6rbeginE - _ZN34_INTERNAL_17ca1a55_4_k_cu_49e0637f6thrust24THRUST_300001_SM_1000_NS12placeholders2_4E)
_ZN34_INTERNAL_17ca1a55_4_k_cu_49e0637f6thrust24THRUST_300001_SM_1000_NS12placeholders2_4E:
	.zero		1
	.type		_ZN34_INTERNAL_17ca1a55_4_k_cu_49e0637f4cuda3std3__45__cpo6rbeginE,@object
	.size		_ZN34_INTERNAL_17ca1a55_4_k_cu_49e0637f4cuda3std3__45__cpo6rbeginE,(_ZN34_INTERNAL_17ca1a55_4_k_cu_49e0637f4cuda3std6ranges3__45__cpo7advanceE - _ZN34_INTERNAL_17ca1a55_4_k_cu_49e0637f4cuda3std3__45__cpo6rbeginE)
_ZN34_INTERNAL_17ca1a55_4_k_cu_49e0637f4cuda3std3__45__cpo6rbeginE:
	.zero		1
	.type		_ZN34_INTERNAL_17ca1a55_4_k_cu_49e0637f4cuda3std6ranges3__45__cpo7advanceE,@object
	.size		_ZN34_INTERNAL_17ca1a55_4_k_cu_49e0637f4cuda3std6ranges3__45__cpo7advanceE,(_ZN34_INTERNAL_17ca1a55_4_k_cu_49e0637f6thrust24THRUST_300001_SM_1000_NS12placeholders3_10E - _ZN34_INTERNAL_17ca1a55_4_k_cu_49e0637f4cuda3std6ranges3__45__cpo7advanceE)
_ZN34_INTERNAL_17ca1a55_4_k_cu_49e0637f4cuda3std6ranges3__45__cpo7advanceE:
	.zero		1
	.type		_ZN34_INTERNAL_17ca1a55_4_k_cu_49e0637f6thrust24THRUST_300001_SM_1000_NS12placeholders3_10E,@object
	.size		_ZN34_INTERNAL_17ca1a55_4_k_cu_49e0637f6thrust24THRUST_300001_SM_1000_NS12placeholders3_10E,(_ZN34_INTERNAL_17ca1a55_4_k_cu_49e0637f4cuda3std3__48in_placeE - _ZN34_INTERNAL_17ca1a55_4_k_cu_49e0637f6thrust24THRUST_300001_SM_1000_NS12placeholders3_10E)
_ZN34_INTERNAL_17ca1a55_4_k_cu_49e0637f6thrust24THRUST_300001_SM_1000_NS12placeholders3_10E:
	.zero		1
	.type		_ZN34_INTERNAL_17ca1a55_4_k_cu_49e0637f4cuda3std3__48in_placeE,@object
	.size		_ZN34_INTERNAL_17ca1a55_4_k_cu_49e0637f4cuda3std3__48in_placeE,(_ZN34_INTERNAL_17ca1a55_4_k_cu_49e0637f4cuda3std6ranges3__45__cpo4sizeE - _ZN34_INTERNAL_17ca1a55_4_k_cu_49e0637f4cuda3std3__48in_placeE)
_ZN34_INTERNAL_17ca1a55_4_k_cu_49e0637f4cuda3std3__48in_placeE:
	.zero		1
	.type		_ZN34_INTERNAL_17ca1a55_4_k_cu_49e0637f4cuda3std6ranges3__45__cpo4sizeE,@object
	.size		_ZN34_INTERNAL_17ca1a55_4_k_cu_49e0637f4cuda3std6ranges3__45__cpo4sizeE,(_ZN34_INTERNAL_17ca1a55_4_k_cu_49e0637f6thrust24THRUST_300001_SM_1000_NS12placeholders2_2E - _ZN34_INTERNAL_17ca1a55_4_k_cu_49e0637f4cuda3std6ranges3__45__cpo4sizeE)
_ZN34_INTERNAL_17ca1a55_4_k_cu_49e0637f4cuda3std6ranges3__45__cpo4sizeE:
	.zero		1
	.type		_ZN34_INTERNAL_17ca1a55_4_k_cu_49e0637f6thrust24THRUST_300001_SM_1000_NS12placeholders2_2E,@object
	.size		_ZN34_INTERNAL_17ca1a55_4_k_cu_49e0637f6thrust24THRUST_300001_SM_1000_NS12placeholders2_2E,(_ZN34_INTERNAL_17ca1a55_4_k_cu_49e0637f4cuda3std3__45__cpo6cbeginE - _ZN34_INTERNAL_17ca1a55_4_k_cu_49e0637f6thrust24THRUST_300001_SM_1000_NS12placeholders2_2E)
_ZN34_INTERNAL_17ca1a55_4_k_cu_49e0637f6thrust24THRUST_300001_SM_1000_NS12placeholders2_2E:
	.zero		1
	.type		_ZN34_INTERNAL_17ca1a55_4_k_cu_49e0637f4cuda3std3__45__cpo6cbeginE,@object
	.size		_ZN34_INTERNAL_17ca1a55_4_k_cu_49e0637f4cuda3std3__45__cpo6cbeginE,(_ZN34_INTERNAL_17ca1a55_4_k_cu_49e0637f4cuda3std6ranges3__45__cpo6cbeginE - _ZN34_INTERNAL_17ca1a55_4_k_cu_49e0637f4cuda3std3__45__cpo6cbeginE)
_ZN34_INTERNAL_17ca1a55_4_k_cu_49e0637f4cuda3std3__45__cpo6cbeginE:
	.zero		1
	.type		_ZN34_INTERNAL_17ca1a55_4_k_cu_49e0637f4cuda3std6ranges3__45__cpo6cbeginE,@object
	.size		_ZN34_INTERNAL_17ca1a55_4_k_cu_49e0637f4cuda3std6ranges3__45__cpo6cbeginE,(_ZN34_INTERNAL_17ca1a55_4_k_cu_49e0637f6thrust24THRUST_300001_SM_1000_NS12placeholders2_6E - _ZN34_INTERNAL_17ca1a55_4_k_cu_49e0637f4cuda3std6ranges3__45__cpo6cbeginE)
_ZN34_INTERNAL_17ca1a55_4_k_cu_49e0637f4cuda3std6ranges3__45__cpo6cbeginE:
	.zero		1
	.type		_ZN34_INTERNAL_17ca1a55_4_k_cu_49e0637f6thrust24THRUST_300001_SM_1000_NS12placeholders2_6E,@object
	.size		_ZN34_INTERNAL_17ca1a55_4_k_cu_49e0637f6thrust24THRUST_300001_SM_1000_NS12placeholders2_6E,(_ZN34_INTERNAL_17ca1a55_4_k_cu_49e0637f4cuda3std3__45__cpo7crbeginE - _ZN34_INTERNAL_17ca1a55_4_k_cu_49e0637f6thrust24THRUST_300001_SM_1000_NS12placeholders2_6E)
_ZN34_INTERNAL_17ca1a55_4_k_cu_49e0637f6thrust24THRUST_300001_SM_1000_NS12placeholders2_6E:
	.zero		1
	.type		_ZN34_INTERNAL_17ca1a55_4_k_cu_49e0637f4cuda3std3__45__cpo7crbeginE,@object
	.size		_ZN34_INTERNAL_17ca1a55_4_k_cu_49e0637f4cuda3std3__45__cpo7crbeginE,(_ZN34_INTERNAL_17ca1a55_4_k_cu_49e0637f4cuda3std6ranges3__45__cpo4nextE - _ZN34_INTERNAL_17ca1a55_4_k_cu_49e0637f4cuda3std3__45__cpo7crbeginE)
_ZN34_INTERNAL_17ca1a55_4_k_cu_49e0637f4cuda3std3__45__cpo7crbeginE:
	.zero		1
	.type		_ZN34_INTERNAL_17ca1a55_4_k_cu_49e0637f4cuda3std6ranges3__45__cpo4nextE,@object
	.size		_ZN34_INTERNAL_17ca1a55_4_k_cu_49e0637f4cuda3std6ranges3__45__cpo4nextE,(_ZN34_INTERNAL_17ca1a55_4_k_cu_49e0637f4cuda3std6ranges3__45__cpo4swapE - _ZN34_INTERNAL_17ca1a55_4_k_cu_49e0637f4cuda3std6ranges3__45__cpo4nextE)
_ZN34_INTERNAL_17ca1a55_4_k_cu_49e0637f4cuda3std6ranges3__45__cpo4nextE:
	.zero		1
	.type		_ZN34_INTERNAL_17ca1a55_4_k_cu_49e0637f4cuda3std6ranges3__45__cpo4swapE,@object
	.size		_ZN34_INTERNAL_17ca1a55_4_k_cu_49e0637f4cuda3std6ranges3__45__cpo4swapE,(_ZN34_INTERNAL_17ca1a55_4_k_cu_49e0637f6thrust24THRUST_300001_SM_1000_NS8cuda_cub10par_nosyncE - _ZN34_INTERNAL_17ca1a55_4_k_cu_49e0637f4cuda3std6ranges3__45__cpo4swapE)
_ZN34_INTERNAL_17ca1a55_4_k_cu_49e0637f4cuda3std6ranges3__45__cpo4swapE:
	.zero		1
	.type		_ZN34_INTERNAL_17ca1a55_4_k_cu_49e0637f6thrust24THRUST_300001_SM_1000_NS8cuda_cub10par_nosyncE,@object
	.size		_ZN34_INTERNAL_17ca1a55_4_k_cu_49e0637f6thrust24THRUST_300001_SM_1000_NS8cuda_cub10par_nosyncE,(_ZN34_INTERNAL_17ca1a55_4_k_cu_49e0637f6thrust24THRUST_300001_SM_1000_NS3seqE - _ZN34_INTERNAL_17ca1a55_4_k_cu_49e0637f6thrust24THRUST_300001_SM_1000_NS8cuda_cub10par_nosyncE)
_ZN34_INTERNAL_17ca1a55_4_k_cu_49e0637f6thrust24THRUST_300001_SM_1000_NS8cuda_cub10par_nosyncE:
	.zero		1
	.type		_ZN34_INTERNAL_17ca1a55_4_k_cu_49e0637f6thrust24THRUST_300001_SM_1000_NS3seqE,@object
	.size		_ZN34_INTERNAL_17ca1a55_4_k_cu_49e0637f6thrust24THRUST_300001_SM_1000_NS3seqE,(_ZN34_INTERNAL_17ca1a55_4_k_cu_49e0637f4cuda3std3__420unreachable_sentinelE - _ZN34_INTERNAL_17ca1a55_4_k_cu_49e0637f6thrust24THRUST_300001_SM_1000_NS3seqE)
_ZN34_INTERNAL_17ca1a55_4_k_cu_49e0637f6thrust24THRUST_300001_SM_1000_NS3seqE:
	.zero		1
	.type		_ZN34_INTERNAL_17ca1a55_4_k_cu_49e0637f4cuda3std3__420unreachable_sentinelE,@object
	.size		_ZN34_INTERNAL_17ca1a55_4_k_cu_49e0637f4cuda3std3__420unreachable_sentinelE,(_ZN34_INTERNAL_17ca1a55_4_k_cu_49e0637f4cuda3std6ranges3__45__cpo5ssizeE - _ZN34_INTERNAL_17ca1a55_4_k_cu_49e0637f4cuda3std3__420unreachable_sentinelE)
_ZN34_INTERNAL_17ca1a55_4_k_cu_49e0637f4cuda3std3__420unreachable_sentinelE:
	.zero		1
	.type		_ZN34_INTERNAL_17ca1a55_4_k_cu_49e0637f4cuda3std6ranges3__45__cpo5ssizeE,@object
	.size		_ZN34_INTERNAL_17ca1a55_4_k_cu_49e0637f4cuda3std6ranges3__45__cpo5ssizeE,(_ZN34_INTERNAL_17ca1a55_4_k_cu_49e0637f6thrust24THRUST_300001_SM_1000_NS12placeholders2_3E - _ZN34_INTERNAL_17ca1a55_4_k_cu_49e0637f4cuda3std6ranges3__45__cpo5ssizeE)
_ZN34_INTERNAL_17ca1a55_4_k_cu_49e0637f4cuda3std6ranges3__45__cpo5ssizeE:
	.zero		1
	.type		_ZN34_INTERNAL_17ca1a55_4_k_cu_49e0637f6thrust24THRUST_300001_SM_1000_NS12placeholders2_3E,@object
	.size		_ZN34_INTERNAL_17ca1a55_4_k_cu_49e0637f6thrust24THRUST_300001_SM_1000_NS12placeholders2_3E,(_ZN34_INTERNAL_17ca1a55_4_k_cu_49e0637f4cuda3std3__45__cpo4cendE - _ZN34_INTERNAL_17ca1a55_4_k_cu_49e0637f6thrust24THRUST_300001_SM_1000_NS12placeholders2_3E)
_ZN34_INTERNAL_17ca1a55_4_k_cu_49e0637f6thrust24THRUST_300001_SM_1000_NS12placeholders2_3E:
	.zero		1
	.type		_ZN34_INTERNAL_17ca1a55_4_k_cu_49e0637f4cuda3std3__45__cpo4cendE,@object
	.size		_ZN34_INTERNAL_17ca1a55_4_k_cu_49e0637f4cuda3std3__45__cpo4cendE,(_ZN34_INTERNAL_17ca1a55_4_k_cu_49e0637f4cuda3std6ranges3__45__cpo4cendE - _ZN34_INTERNAL_17ca1a55_4_k_cu_49e0637f4cuda3std3__45__cpo4cendE)
_ZN34_INTERNAL_17ca1a55_4_k_cu_49e0637f4cuda3std3__45__cpo4cendE:
	.zero		1
	.type		_ZN34_INTERNAL_17ca1a55_4_k_cu_49e0637f4cuda3std6ranges3__45__cpo4cendE,@object
	.size		_ZN34_INTERNAL_17ca1a55_4_k_cu_49e0637f4cuda3std6ranges3__45__cpo4cendE,(_ZN34_INTERNAL_17ca1a55_4_k_cu_49e0637f6thrust24THRUST_300001_SM_1000_NS12placeholders2_7E - _ZN34_INTERNAL_17ca1a55_4_k_cu_49e0637f4cuda3std6ranges3__45__cpo4cendE)
_ZN34_INTERNAL_17ca1a55_4_k_cu_49e0637f4cuda3std6ranges3__45__cpo4cendE:
	.zero		1
	.type		_ZN34_INTERNAL_17ca1a55_4_k_cu_49e0637f6thrust24THRUST_300001_SM_1000_NS12placeholders2_7E,@object
	.size		_ZN34_INTERNAL_17ca1a55_4_k_cu_49e0637f6thrust24THRUST_300001_SM_1000_NS12placeholders2_7E,(_ZN34_INTERNAL_17ca1a55_4_k_cu_49e0637f4cuda3std3__45__cpo5crendE - _ZN34_INTERNAL_17ca1a55_4_k_cu_49e0637f6thrust24THRUST_300001_SM_1000_NS12placeholders2_7E)
_ZN34_INTERNAL_17ca1a55_4_k_cu_49e0637f6thrust24THRUST_300001_SM_1000_NS12placeholders2_7E:
	.zero		1
	.type		_ZN34_INTERNAL_17ca1a55_4_k_cu_49e0637f4cuda3std3__45__cpo5crendE,@object
	.size		_ZN34_INTERNAL_17ca1a55_4_k_cu_49e0637f4cuda3std3__45__cpo5crendE,(_ZN34_INTERNAL_17ca1a55_4_k_cu_49e0637f4cuda3std6ranges3__45__cpo4prevE - _ZN34_INTERNAL_17ca1a55_4_k_cu_49e0637f4cuda3std3__45__cpo5crendE)
_ZN34_INTERNAL_17ca1a55_4_k_cu_49e0637f4cuda3std3__45__cpo5crendE:
	.zero		1
	.type		_ZN34_INTERNAL_17ca1a55_4_k_cu_49e0637f4cuda3std6ranges3__45__cpo4prevE,@object
	.size		_ZN34_INTERNAL_17ca1a55_4_k_cu_49e0637f4cuda3std6ranges3__45__cpo4prevE,(_ZN34_INTERNAL_17ca1a55_4_k_cu_49e0637f4cuda3std6ranges3__45__cpo9iter_moveE - _ZN34_INTERNAL_17ca1a55_4_k_cu_49e0637f4cuda3std6ranges3__45__cpo4prevE)
_ZN34_INTERNAL_17ca1a55_4_k_cu_49e0637f4cuda3std6ranges3__45__cpo4prevE:
	.zero		1
	.type		_ZN34_INTERNAL_17ca1a55_4_k_cu_49e0637f4cuda3std6ranges3__45__cpo9iter_moveE,@object
	.size		_ZN34_INTERNAL_17ca1a55_4_k_cu_49e0637f4cuda3std6ranges3__45__cpo9iter_moveE,(_ZN34_INTERNAL_17ca1a55_4_k_cu_49e0637f6thrust24THRUST_300001_SM_1000_NS6system6detail10sequential3seqE - _ZN34_INTERNAL_17ca1a55_4_k_cu_49e0637f4cuda3std6ranges3__45__cpo9iter_moveE)
_ZN34_INTERNAL_17ca1a55_4_k_cu_49e0637f4cuda3std6ranges3__45__cpo9iter_moveE:
	.zero		1
	.type		_ZN34_INTERNAL_17ca1a55_4_k_cu_49e0637f6thrust24THRUST_300001_SM_1000_NS6system6detail10sequential3seqE,@object
	.size		_ZN34_INTERNAL_17ca1a55_4_k_cu_49e0637f6thrust24THRUST_300001_SM_1000_NS6system6detail10sequential3seqE,(_ZN34_INTERNAL_17ca1a55_4_k_cu_49e0637f6thrust24THRUST_300001_SM_1000_NS12placeholders2_9E - _ZN34_INTERNAL_17ca1a55_4_k_cu_49e0637f6thrust24THRUST_300001_SM_1000_NS6system6detail10sequential3seqE)
_ZN34_INTERNAL_17ca1a55_4_k_cu_49e0637f6thrust24THRUST_300001_SM_1000_NS6system6detail10sequential3seqE:
	.zero		1
	.type		_ZN34_INTERNAL_17ca1a55_4_k_cu_49e0637f6thrust24THRUST_300001_SM_1000_NS12placeholders2_9E,@object
	.size		_ZN34_INTERNAL_17ca1a55_4_k_cu_49e0637f6thrust24THRUST_300001_SM_1000_NS12placeholders2_9E,(_ZN34_INTERNAL_17ca1a55_4_k_cu_49e0637f4cuda3std3__419piecewise_constructE - _ZN34_INTERNAL_17ca1a55_4_k_cu_49e0637f6thrust24THRUST_300001_SM_1000_NS12placeholders2_9E)
_ZN34_INTERNAL_17ca1a55_4_k_cu_49e0637f6thrust24THRUST_300001_SM_1000_NS12placeholders2_9E:
	.zero		1
	.type		_ZN34_INTERNAL_17ca1a55_4_k_cu_49e0637f4cuda3std3__419piecewise_constructE,@object
	.size		_ZN34_INTERNAL_17ca1a55_4_k_cu_49e0637f4cuda3std3__419piecewise_constructE,(_ZN34_INTERNAL_17ca1a55_4_k_cu_49e0637f4cuda3std6ranges3__45__cpo5cdataE - _ZN34_INTERNAL_17ca1a55_4_k_cu_49e0637f4cuda3std3__419piecewise_constructE)
_ZN34_INTERNAL_17ca1a55_4_k_cu_49e0637f4cuda3std3__419piecewise_constructE:
	.zero		1
	.type		_ZN34_INTERNAL_17ca1a55_4_k_cu_49e0637f4cuda3std6ranges3__45__cpo5cdataE,@object
	.size		_ZN34_INTERNAL_17ca1a55_4_k_cu_49e0637f4cuda3std6ranges3__45__cpo5cdataE,(_ZN34_INTERNAL_17ca1a55_4_k_cu_49e0637f6thrust24THRUST_300001_SM_1000_NS12placeholders2_1E - _ZN34_INTERNAL_17ca1a55_4_k_cu_49e0637f4cuda3std6ranges3__45__cpo5cdataE)
_ZN34_INTERNAL_17ca1a55_4_k_cu_49e0637f4cuda3std6ranges3__45__cpo5cdataE:
	.zero		1
	.type		_ZN34_INTERNAL_17ca1a55_4_k_cu_49e0637f6thrust24THRUST_300001_SM_1000_NS12placeholders2_1E,@object
	.size		_ZN34_INTERNAL_17ca1a55_4_k_cu_49e0637f6thrust24THRUST_300001_SM_1000_NS12placeholders2_1E,(_ZN34_INTERNAL_17ca1a55_4_k_cu_49e0637f4cuda3std3__45__cpo3endE - _ZN34_INTERNAL_17ca1a55_4_k_cu_49e0637f6thrust24THRUST_300001_SM_1000_NS12placeholders2_1E)
_ZN34_INTERNAL_17ca1a55_4_k_cu_49e0637f6thrust24THRUST_300001_SM_1000_NS12placeholders2_1E:
	.zero		1
	.type		_ZN34_INTERNAL_17ca1a55_4_k_cu_49e0637f4cuda3std3__45__cpo3endE,@object
	.size		_ZN34_INTERNAL_17ca1a55_4_k_cu_49e0637f4cuda3std3__45__cpo3endE,(_ZN34_INTERNAL_17ca1a55_4_k_cu_49e0637f4cuda3std6ranges3__45__cpo3endE - _ZN34_INTERNAL_17ca1a55_4_k_cu_49e0637f4cuda3std3__45__cpo3endE)
_ZN34_INTERNAL_17ca1a55_4_k_cu_49e0637f4cuda3std3__45__cpo3endE:
	.zero		1
	.type		_ZN34_INTERNAL_17ca1a55_4_k_cu_49e0637f4cuda3std6ranges3__45__cpo3endE,@object
	.size		_ZN34_INTERNAL_17ca1a55_4_k_cu_49e0637f4cuda3std6ranges3__45__cpo3endE,(_ZN34_INTERNAL_17ca1a55_4_k_cu_49e0637f6thrust24THRUST_300001_SM_1000_NS12placeholders2_5E - _ZN34_INTERNAL_17ca1a55_4_k_cu_49e0637f4cuda3std6ranges3__45__cpo3endE)
_ZN34_INTERNAL_17ca1a55_4_k_cu_49e0637f4cuda3std6ranges3__45__cpo3endE:
	.zero		1
	.type		_ZN34_INTERNAL_17ca1a55_4_k_cu_49e0637f6thrust24THRUST_300001_SM_1000_NS12placeholders2_5E,@object
	.size		_ZN34_INTERNAL_17ca1a55_4_k_cu_49e0637f6thrust24THRUST_300001_SM_1000_NS12placeholders2_5E,(_ZN34_INTERNAL_17ca1a55_4_k_cu_49e0637f4cuda3std3__45__cpo4rendE - _ZN34_INTERNAL_17ca1a55_4_k_cu_49e0637f6thrust24THRUST_300001_SM_1000_NS12placeholders2_5E)
_ZN34_INTERNAL_17ca1a55_4_k_cu_49e0637f6thrust24THRUST_300001_SM_1000_NS12placeholders2_5E:
	.zero		1
	.type		_ZN34_INTERNAL_17ca1a55_4_k_cu_49e0637f4cuda3std3__45__cpo4rendE,@object
	.size		_ZN34_INTERNAL_17ca1a55_4_k_cu_49e0637f4cuda3std3__45__cpo4rendE,(_ZN34_INTERNAL_17ca1a55_4_k_cu_49e0637f4cuda3std6ranges3__45__cpo9iter_swapE - _ZN34_INTERNAL_17ca1a55_4_k_cu_49e0637f4cuda3std3__45__cpo4rendE)
_ZN34_INTERNAL_17ca1a55_4_k_cu_49e0637f4cuda3std3__45__cpo4rendE:
	.zero		1
	.type		_ZN34_INTERNAL_17ca1a55_4_k_cu_49e0637f4cuda3std6ranges3__45__cpo9iter_swapE,@object
	.size		_ZN34_INTERNAL_17ca1a55_4_k_cu_49e0637f4cuda3std6ranges3__45__cpo9iter_swapE,(_ZN34_INTERNAL_17ca1a55_4_k_cu_49e0637f4cuda3std3__48unexpectE - _ZN34_INTERNAL_17ca1a55_4_k_cu_49e0637f4cuda3std6ranges3__45__cpo9iter_swapE)
_ZN34_INTERNAL_17ca1a55_4_k_cu_49e0637f4cuda3std6ranges3__45__cpo9iter_swapE:
	.zero		1
	.type		_ZN34_INTERNAL_17ca1a55_4_k_cu_49e0637f4cuda3std3__48unexpectE,@object
	.size		_ZN34_INTERNAL_17ca1a55_4_k_cu_49e0637f4cuda3std3__48unexpectE,(_ZN34_INTERNAL_17ca1a55_4_k_cu_49e0637f6thrust24THRUST_300001_SM_1000_NS8cuda_cub3parE - _ZN34_INTERNAL_17ca1a55_4_k_cu_49e0637f4cuda3std3__48unexpectE)
_ZN34_INTERNAL_17ca1a55_4_k_cu_49e0637f4cuda3std3__48unexpectE:
	.zero		1
	.type		_ZN34_INTERNAL_17ca1a55_4_k_cu_49e0637f6thrust24THRUST_300001_SM_1000_NS8cuda_cub3parE,@object
	.size		_ZN34_INTERNAL_17ca1a55_4_k_cu_49e0637f6thrust24THRUST_300001_SM_1000_NS8cuda_cub3parE,(.L_29 - _ZN34_INTERNAL_17ca1a55_4_k_cu_49e0637f6thrust24THRUST_300001_SM_1000_NS8cuda_cub3parE)
_ZN34_INTERNAL_17ca1a55_4_k_cu_49e0637f6thrust24THRUST_300001_SM_1000_NS8cuda_cub3parE:
	.zero		1
.L_29:


//--------------------- .nv.constant0._ZN3cub18CUB_300001_SM_10006detail11EmptyKernelIvEEvv --------------------------
	.section	.nv.constant0._ZN3cub18CUB_300001_SM_10006detail11EmptyKernelIvEEvv,"a",@progbits
	.sectionflags	@""
	.align	4
.nv.constant0._ZN3cub18CUB_300001_SM_10006detail11EmptyKernelIvEEvv:
	.zero		896


//--------------------- .nv.constant0._Z12weightUpdatePiS_S_PbS_ii --------------------------
	.section	.nv.constant0._Z12weightUpdatePiS_S_PbS_ii,"a",@progbits
	.sectionflags	@""
	.align	4
.nv.constant0._Z12weightUpdatePiS_S_PbS_ii:
	.zero		944


//--------------------- SYMBOLS --------------------------

	.type		.nv.reservedSmem.offset0,@object
	.size		.nv.reservedSmem.offset0,0x4
	.type		vprintf,@function
